	.headerflags	@"EF_CUDA_TEXMODE_UNIFIED EF_CUDA_64BIT_ADDRESS EF_CUDA_ACCELERATORS EF_CUDA_SM90 EF_CUDA_VIRTUAL_SM(EF_CUDA_SM90)"
	.elftype	@"ET_EXEC"


//--------------------- .nv.info                  --------------------------
	.section	.nv.info,"",@"SHT_CUDA_INFO"
	.align	4


	//----- nvinfo : EIATTR_REGCOUNT
	.align		4
        /*0000*/ 	.byte	0x04, 0x2f
        /*0002*/ 	.short	(.L_1 - .L_0)
	.align		4
.L_0:
        /*0004*/ 	.word	index@(triton_poi_fused__unsafe_index_add_convolution_mul_sub_35)
        /*0008*/ 	.word	0x00000020


	//----- nvinfo : EIATTR_MIN_STACK_SIZE
	.align		4
.L_1:
        /*000c*/ 	.byte	0x04, 0x12
        /*000e*/ 	.short	(.L_3 - .L_2)
	.align		4
.L_2:
        /*0010*/ 	.word	index@(triton_poi_fused__unsafe_index_add_convolution_mul_sub_35)
        /*0014*/ 	.word	0x00000000


	//----- nvinfo : EIATTR_FRAME_SIZE
	.align		4
.L_3:
        /*0018*/ 	.byte	0x04, 0x11
        /*001a*/ 	.short	(.L_5 - .L_4)
	.align		4
.L_4:
        /*001c*/ 	.word	index@(triton_poi_fused__unsafe_index_add_convolution_mul_sub_35)
        /*0020*/ 	.word	0x00000000


	//----- nvinfo : EIATTR_MIN_STACK_SIZE
	.align		4
.L_5:
        /*0024*/ 	.byte	0x04, 0x12
        /*0026*/ 	.short	(.L_7 - .L_6)
	.align		4
.L_6:
        /*0028*/ 	.word	index@(triton_poi_fused__unsafe_index_add_convolution_mul_sub_35)
        /*002c*/ 	.word	0x00000000
.L_7:


//--------------------- .nv.info.triton_poi_fused__unsafe_index_add_convolution_mul_sub_35 --------------------------
	.section	.nv.info.triton_poi_fused__unsafe_index_add_convolution_mul_sub_35,"",@"SHT_CUDA_INFO"
	.sectionflags	@""
	.align	4


	//----- nvinfo : EIATTR_CUDA_API_VERSION
	.align		4
        /*0000*/ 	.byte	0x04, 0x37
        /*0002*/ 	.short	(.L_9 - .L_8)
.L_8:
        /*0004*/ 	.word	0x0000007c


	//----- nvinfo : EIATTR_KPARAM_INFO
	.align		4
.L_9:
        /*0008*/ 	.byte	0x04, 0x17
        /*000a*/ 	.short	(.L_11 - .L_10)
.L_10:
        /*000c*/ 	.word	0x00000000
        /*0010*/ 	.short	0x0009
        /*0012*/ 	.short	0x0048
        /*0014*/ 	.byte	0x00, 0xf0, 0x11, 0x00


	//----- nvinfo : EIATTR_KPARAM_INFO
	.align		4
.L_11:
        /*0018*/ 	.byte	0x04, 0x17
        /*001a*/ 	.short	(.L_13 - .L_12)
.L_12:
        /*001c*/ 	.word	0x00000000
        /*0020*/ 	.short	0x0008
        /*0022*/ 	.short	0x0040
        /*0024*/ 	.byte	0x00, 0xf4, 0x21, 0x00


	//----- nvinfo : EIATTR_KPARAM_INFO
	.align		4
.L_13:
        /*0028*/ 	.byte	0x04, 0x17
        /*002a*/ 	.short	(.L_15 - .L_14)
.L_14:
        /*002c*/ 	.word	0x00000000
        /*0030*/ 	.short	0x0007
        /*0032*/ 	.short	0x0038
        /*0034*/ 	.byte	0x00, 0xf4, 0x21, 0x00


	//----- nvinfo : EIATTR_KPARAM_INFO
	.align		4
.L_15:
        /*0038*/ 	.byte	0x04, 0x17
        /*003a*/ 	.short	(.L_17 - .L_16)
.L_16:
        /*003c*/ 	.word	0x00000000
        /*0040*/ 	.short	0x0006
        /*0042*/ 	.short	0x0030
        /*0044*/ 	.byte	0x00, 0xf4, 0x21, 0x00


	//----- nvinfo : EIATTR_KPARAM_INFO
	.align		4
.L_17:
        /*0048*/ 	.byte	0x04, 0x17
        /*004a*/ 	.short	(.L_19 - .L_18)
.L_18:
        /*004c*/ 	.word	0x00000000
        /*0050*/ 	.short	0x0005
        /*0052*/ 	.short	0x0028
        /*0054*/ 	.byte	0x00, 0xf4, 0x21, 0x00


	//----- nvinfo : EIATTR_KPARAM_INFO
	.align		4
.L_19:
        /*0058*/ 	.byte	0x04, 0x17
        /*005a*/ 	.short	(.L_21 - .L_20)
.L_20:
        /*005c*/ 	.word	0x00000000
        /*0060*/ 	.short	0x0004
        /*0062*/ 	.short	0x0020
        /*0064*/ 	.byte	0x00, 0xf4, 0x21, 0x00


	//----- nvinfo : EIATTR_KPARAM_INFO
	.align		4
.L_21:
        /*0068*/ 	.byte	0x04, 0x17
        /*006a*/ 	.short	(.L_23 - .L_22)
.L_22:
        /*006c*/ 	.word	0x00000000
        /*0070*/ 	.short	0x0003
        /*0072*/ 	.short	0x0018
        /*0074*/ 	.byte	0x00, 0xf4, 0x21, 0x00


	//----- nvinfo : EIATTR_KPARAM_INFO
	.align		4
.L_23:
        /*0078*/ 	.byte	0x04, 0x17
        /*007a*/ 	.short	(.L_25 - .L_24)
.L_24:
        /*007c*/ 	.word	0x00000000
        /*0080*/ 	.short	0x0002
        /*0082*/ 	.short	0x0010
        /*0084*/ 	.byte	0x00, 0xf4, 0x21, 0x00


	//----- nvinfo : EIATTR_KPARAM_INFO
	.align		4
.L_25:
        /*0088*/ 	.byte	0x04, 0x17
        /*008a*/ 	.short	(.L_27 - .L_26)
.L_26:
        /*008c*/ 	.word	0x00000000
        /*0090*/ 	.short	0x0001
        /*0092*/ 	.short	0x0008
        /*0094*/ 	.byte	0x00, 0xf4, 0x21, 0x00


	//----- nvinfo : EIATTR_KPARAM_INFO
	.align		4
.L_27:
        /*0098*/ 	.byte	0x04, 0x17
        /*009a*/ 	.short	(.L_29 - .L_28)
.L_28:
        /*009c*/ 	.word	0x00000000
        /*00a0*/ 	.short	0x0000
        /*00a2*/ 	.short	0x0000
        /*00a4*/ 	.byte	0x00, 0xf4, 0x21, 0x00


	//----- nvinfo : EIATTR_SPARSE_MMA_MASK
	.align		4
.L_29:
        /*00a8*/ 	.byte	0x03, 0x50
        /*00aa*/ 	.short	0x0000


	//----- nvinfo : EIATTR_MAXREG_COUNT
	.align		4
        /*00ac*/ 	.byte	0x03, 0x1b
        /*00ae*/ 	.short	0x00ff


	//----- nvinfo : EIATTR_EXIT_INSTR_OFFSETS
	.align		4
        /*00b0*/ 	.byte	0x04, 0x1c
        /*00b2*/ 	.short	(.L_31 - .L_30)


	//   ....[0]....
.L_30:
        /*00b4*/ 	.word	0x00000e60


	//----- nvinfo : EIATTR_REQNTID
	.align		4
.L_31:
        /*00b8*/ 	.byte	0x04, 0x10
        /*00ba*/ 	.short	(.L_33 - .L_32)
.L_32:
        /*00bc*/ 	.word	0x00000080
        /*00c0*/ 	.word	0x00000001
        /*00c4*/ 	.word	0x00000001


	//----- nvinfo : EIATTR_CBANK_PARAM_SIZE
	.align		4
.L_33:
        /*00c8*/ 	.byte	0x03, 0x19
        /*00ca*/ 	.short	0x004c


	//----- nvinfo : EIATTR_PARAM_CBANK
	.align		4
        /*00cc*/ 	.byte	0x04, 0x0a
        /*00ce*/ 	.short	(.L_35 - .L_34)
	.align		4
.L_34:
        /*00d0*/ 	.word	index@(.nv.constant0.triton_poi_fused__unsafe_index_add_convolution_mul_sub_35)
        /*00d4*/ 	.short	0x0210
        /*00d6*/ 	.short	0x004c


	//----- nvinfo : EIATTR_SW_WAR
	.align		4
.L_35:
        /*00d8*/ 	.byte	0x04, 0x36
        /*00da*/ 	.short	(.L_37 - .L_36)
.L_36:
        /*00dc*/ 	.word	0x00000008
.L_37:


//--------------------- .nv.callgraph             --------------------------
	.section	.nv.callgraph,"",@"SHT_CUDA_CALLGRAPH"
	.align	4
	.sectionentsize	8
	.align		4
        /*0000*/ 	.word	0x00000000
	.align		4
        /*0004*/ 	.word	0xffffffff
	.align		4
        /*0008*/ 	.word	0x00000000
	.align		4
        /*000c*/ 	.word	0xfffffffe
	.align		4
        /*0010*/ 	.word	0x00000000
	.align		4
        /*0014*/ 	.word	0xfffffffd
	.align		4
        /*0018*/ 	.word	0x00000000
	.align		4
        /*001c*/ 	.word	0xfffffffc


//--------------------- .text.triton_poi_fused__unsafe_index_add_convolution_mul_sub_35 --------------------------
	.section	.text.triton_poi_fused__unsafe_index_add_convolution_mul_sub_35,"ax",@progbits
	.align	128
        .global         triton_poi_fused__unsafe_index_add_convolution_mul_sub_35
        .type           triton_poi_fused__unsafe_index_add_convolution_mul_sub_35,@function
        .size           triton_poi_fused__unsafe_index_add_convolution_mul_sub_35,(.L_x_1 - triton_poi_fused__unsafe_index_add_convolution_mul_sub_35)
        .other          triton_poi_fused__unsafe_index_add_convolution_mul_sub_35,@"STO_CUDA_ENTRY STV_DEFAULT"
triton_poi_fused__unsafe_index_add_convolution_mul_sub_35:
.text.triton_poi_fused__unsafe_index_add_convolution_mul_sub_35:
[----:B------:R-:W-:Y:S01]  /*0000*/  LDC R1, c[0x0][0x28] ;  /* 0x00000a00ff017b82 */ /* 0x000fe20000000800 */
[----:B------:R-:W1:Y:S07]  /*0010*/  S2R R2, SR_TID.X ;  /* 0x0000000000027919 */ /* 0x000e6e0000002100 */
[----:B------:R-:W2:Y:S01]  /*0020*/  LDC.64 R26, c[0x0][0x220] ;  /* 0x00008800ff1a7b82 */ /* 0x000ea20000000a00 */
[----:B------:R-:W-:Y:S01]  /*0030*/  ULDC.64 UR4, c[0x0][0x208] ;  /* 0x0000820000047ab9 */ /* 0x000fe20000000a00 */
[----:B------:R-:W-:Y:S01]  /*0040*/  ULDC.64 UR6, c[0x0][0x228] ;  /* 0x00008a0000067ab9 */ /* 0x000fe20000000a00 */
[----:B------:R-:W3:Y:S05]  /*0050*/  S2R R0, SR_CTAID.X ;  /* 0x0000000000007919 */ /* 0x000eea0000002500 */
[----:B------:R-:W4:Y:S08]  /*0060*/  LDC.64 R18, c[0x0][0x218] ;  /* 0x00008600ff127b82 */ /* 0x000f300000000a00 */
[----:B------:R-:W5:Y:S08]  /*0070*/  LDC.64 R28, c[0x0][0x248] ;  /* 0x00009200ff1c7b82 */ /* 0x000f700000000a00 */
[----:B------:R-:W5:Y:S01]  /*0080*/  LDC.64 R12, c[0x0][0x238] ;  /* 0x00008e00ff0c7b82 */ /* 0x000f620000000a00 */
[----:B-1----:R-:W-:-:S05]  /*0090*/  IMAD.SHL.U32 R2, R2, 0x4, RZ ;  /* 0x0000000402027824 */ /* 0x002fca00078e00ff */
[----:B------:R-:W-:-:S05]  /*00a0*/  LOP3.LUT R17, R2, 0x1fc, RZ, 0xc0, !PT ;  /* 0x000001fc02117812 */ /* 0x000fca00078ec0ff */
[----:B---3--:R-:W-:-:S05]  /*00b0*/  IMAD R17, R0, 0x200, R17 ;  /* 0x0000020000117824 */ /* 0x008fca00078e0211 */
[----:B------:R-:W-:-:S04]  /*00c0*/  SHF.R.S32.HI R2, RZ, 0x1f, R17 ;  /* 0x0000001fff027819 */ /* 0x000fc80000011411 */
[----:B------:R-:W-:-:S04]  /*00d0*/  LEA.HI R2, R2, R17, RZ, 0x6 ;  /* 0x0000001102027211 */ /* 0x000fc800078f30ff */
[----:B------:R-:W-:Y:S02]  /*00e0*/  LOP3.LUT R4, R2, 0xffffffc0, RZ, 0xc0, !PT ;  /* 0xffffffc002047812 */ /* 0x000fe400078ec0ff */
[----:B------:R-:W-:Y:S02]  /*00f0*/  SHF.R.S32.HI R2, RZ, 0x6, R2 ;  /* 0x00000006ff027819 */ /* 0x000fe40000011402 */
[----:B------:R-:W-:Y:S02]  /*0100*/  IADD3 R15, R17, -R4, RZ ;  /* 0x80000004110f7210 */ /* 0x000fe40007ffe0ff */
[----:B------:R-:W-:-:S03]  /*0110*/  LEA.HI R3, R2, R2, RZ, 0x6 ;  /* 0x0000000202037211 */ /* 0x000fc600078f30ff */
[----:B--2---:R-:W-:Y:S01]  /*0120*/  IMAD.WIDE R4, R15, 0x8, R26 ;  /* 0x000000080f047825 */ /* 0x004fe200078e021a */
[----:B------:R-:W-:-:S05]  /*0130*/  LOP3.LUT R3, R3, 0xffffffc0, RZ, 0xc0, !PT ;  /* 0xffffffc003037812 */ /* 0x000fca00078ec0ff */
[----:B------:R-:W-:Y:S01]  /*0140*/  IMAD.IADD R20, R2, 0x1, -R3 ;  /* 0x0000000102147824 */ /* 0x000fe200078e0a03 */
[----:B------:R-:W2:Y:S03]  /*0150*/  LDG.E.EL.128 R4, desc[UR4][R4.64] ;  /* 0x0000000404047981 */ /* 0x000ea6000c2e1d00 */
[----:B----4-:R-:W-:-:S06]  /*0160*/  IMAD.WIDE R18, R20, 0x8, R18 ;  /* 0x0000000814127825 */ /* 0x010fcc00078e0212 */
[----:B------:R-:W3:Y:S01]  /*0170*/  LDG.E.EL.64 R18, desc[UR4][R18.64] ;  /* 0x0000000412127981 */ /* 0x000ee2000c2e1b00 */
[----:B-----5:R-:W-:-:S06]  /*0180*/  IMAD.WIDE R28, R20, 0x8, R28 ;  /* 0x00000008141c7825 */ /* 0x020fcc00078e021c */
[----:B------:R-:W4:Y:S01]  /*0190*/  LDG.E.EL.64 R28, desc[UR4][R28.64] ;  /* 0x000000041c1c7981 */ /* 0x000f22000c2e1b00 */
[----:B0-----:R-:W-:-:S06]  /*01a0*/  IMAD.WIDE R8, R15, 0x8, R12 ;  /* 0x000000080f087825 */ /* 0x001fcc00078e020c */
[----:B------:R-:W5:Y:S01]  /*01b0*/  LDG.E.EL.128 R8, desc[UR4][R8.64] ;  /* 0x0000000408087981 */ /* 0x000f62000c2e1d00 */
[----:B------:R-:W-:-:S04]  /*01c0*/  SHF.R.S32.HI R0, RZ, 0x16, R0 ;  /* 0x00000016ff007819 */ /* 0x000fc80000011400 */
[----:B------:R-:W-:-:S04]  /*01d0*/  SGXT R0, R0, 0x1 ;  /* 0x000000010000781a */ /* 0x000fc80000000200 */
[----:B------:R-:W-:-:S04]  /*01e0*/  LEA.HI R14, R0, R17, RZ, 0xc ;  /* 0x00000011000e7211 */ /* 0x000fc800078f60ff */
[----:B------:R-:W-:-:S04]  /*01f0*/  SHF.R.S32.HI R14, RZ, 0xc, R14 ;  /* 0x0000000cff0e7819 */ /* 0x000fc8000001140e */
[----:B------:R-:W-:-:S04]  /*0200*/  LEA.HI R2, R14, R14, RZ, 0x2 ;  /* 0x0000000e0e027211 */ /* 0x000fc800078f10ff */
[----:B------:R-:W-:Y:S02]  /*0210*/  LOP3.LUT R21, R2, 0xfffffffc, RZ, 0xc0, !PT ;  /* 0xfffffffc02157812 */ /* 0x000fe400078ec0ff */
[----:B--2---:R-:W-:-:S04]  /*0220*/  SHF.R.U32.HI R3, RZ, 0x1c, R5 ;  /* 0x0000001cff037819 */ /* 0x004fc80000011605 */
[----:B------:R-:W-:-:S04]  /*0230*/  LOP3.LUT R3, R3, 0x8, RZ, 0xc0, !PT ;  /* 0x0000000803037812 */ /* 0x000fc800078ec0ff */
[----:B------:R-:W-:Y:S02]  /*0240*/  IADD3 R4, P0, R4, R3, RZ ;  /* 0x0000000304047210 */ /* 0x000fe40007f1e0ff */
[----:B---3--:R-:W-:Y:S02]  /*0250*/  SHF.R.U32.HI R23, RZ, 0x1c, R19 ;  /* 0x0000001cff177819 */ /* 0x008fe40000011613 */
[----:B------:R-:W-:Y:S01]  /*0260*/  LEA R24, P2, R4, UR6, 0x4 ;  /* 0x0000000604187c11 */ /* 0x000fe2000f8420ff */
[----:B------:R-:W-:Y:S01]  /*0270*/  IMAD.X R5, RZ, RZ, R5, P0 ;  /* 0x000000ffff057224 */ /* 0x000fe200000e0605 */
[----:B------:R-:W-:Y:S02]  /*0280*/  LOP3.LUT R23, R23, 0x8, RZ, 0xc0, !PT ;  /* 0x0000000817177812 */ /* 0x000fe400078ec0ff */
[----:B------:R-:W-:Y:S02]  /*0290*/  SHF.R.U32.HI R3, RZ, 0x1c, R7 ;  /* 0x0000001cff037819 */ /* 0x000fe40000011607 */
[----:B------:R-:W-:-:S02]  /*02a0*/  IADD3 R2, P0, R18, R23, RZ ;  /* 0x0000001712027210 */ /* 0x000fc40007f1e0ff */
[----:B------:R-:W-:Y:S02]  /*02b0*/  LEA.HI.X R25, R4, UR7, R5, 0x4, P2 ;  /* 0x0000000704197c11 */ /* 0x000fe400090f2405 */
[----:B------:R-:W-:Y:S01]  /*02c0*/  IADD3 R18, R14, -R21, RZ ;  /* 0x800000150e127210 */ /* 0x000fe20007ffe0ff */
[----:B------:R-:W-:Y:S01]  /*02d0*/  IMAD.X R5, RZ, RZ, R19, P0 ;  /* 0x000000ffff057224 */ /* 0x000fe200000e0613 */
[----:B------:R-:W-:Y:S02]  /*02e0*/  LOP3.LUT R3, R3, 0x8, RZ, 0xc0, !PT ;  /* 0x0000000803037812 */ /* 0x000fe400078ec0ff */
[----:B------:R-:W-:Y:S01]  /*02f0*/  IADD3 R19, R17, 0x2, RZ ;  /* 0x0000000211137810 */ /* 0x000fe20007ffe0ff */
[----:B------:R-:W-:Y:S01]  /*0300*/  IMAD.WIDE R24, R18, 0x4, R24 ;  /* 0x0000000412187825 */ /* 0x000fe200078e0218 */
[C---:B------:R-:W-:Y:S02]  /*0310*/  SHF.L.U64.HI R16, R2.reuse, 0x7, R5 ;  /* 0x0000000702107819 */ /* 0x040fe40000010205 */
[----:B------:R-:W-:Y:S01]  /*0320*/  IADD3 R3, P1, R6, R3, RZ ;  /* 0x0000000306037210 */ /* 0x000fe20007f3e0ff */
[----:B------:R-:W-:Y:S01]  /*0330*/  IMAD.SHL.U32 R2, R2, 0x80, RZ ;  /* 0x0000008002027824 */ /* 0x000fe200078e00ff */
[----:B------:R-:W-:-:S02]  /*0340*/  LEA.HI R5, R0, R17, RZ, 0xe ;  /* 0x0000001100057211 */ /* 0x000fc400078f70ff */
[----:B------:R-:W-:Y:S01]  /*0350*/  LEA.HI R0, R0, R19, RZ, 0x6 ;  /* 0x0000001300007211 */ /* 0x000fe200078f30ff */
[----:B------:R-:W-:Y:S01]  /*0360*/  IMAD.X R14, RZ, RZ, R7, P1 ;  /* 0x000000ffff0e7224 */ /* 0x000fe200008e0607 */
[----:B------:R-:W-:Y:S02]  /*0370*/  IADD3 R4, P0, R24, R2, RZ ;  /* 0x0000000218047210 */ /* 0x000fe40007f1e0ff */
[----:B------:R-:W-:Y:S02]  /*0380*/  SHF.R.S32.HI R21, RZ, 0xe, R5 ;  /* 0x0000000eff157819 */ /* 0x000fe40000011405 */
[----:B------:R-:W-:Y:S01]  /*0390*/  LEA R6, P1, R3, UR6, 0x4 ;  /* 0x0000000603067c11 */ /* 0x000fe2000f8220ff */
[----:B------:R-:W-:Y:S01]  /*03a0*/  IMAD.X R5, R25, 0x1, R16, P0 ;  /* 0x0000000119057824 */ /* 0x000fe200000e0610 */
[----:B------:R-:W-:Y:S02]  /*03b0*/  LOP3.LUT R0, R0, 0xffffffc0, RZ, 0xc0, !PT ;  /* 0xffffffc000007812 */ /* 0x000fe400078ec0ff */
[----:B------:R-:W-:-:S02]  /*03c0*/  SHF.L.U32 R21, R21, 0x8, RZ ;  /* 0x0000000815157819 */ /* 0x000fc400000006ff */
[----:B------:R-:W-:Y:S01]  /*03d0*/  LEA.HI.X R7, R3, UR7, R14, 0x4, P1 ;  /* 0x0000000703077c11 */ /* 0x000fe200088f240e */
[----:B------:R-:W-:Y:S01]  /*03e0*/  IMAD.IADD R14, R19, 0x1, -R0 ;  /* 0x00000001130e7824 */ /* 0x000fe200078e0a00 */
[----:B----4-:R-:W-:Y:S01]  /*03f0*/  SHF.R.U32.HI R19, RZ, 0x1c, R29 ;  /* 0x0000001cff137819 */ /* 0x010fe2000001161d */
[----:B------:R-:W-:-:S04]  /*0400*/  IMAD.WIDE R4, R21, 0x4, R4 ;  /* 0x0000000415047825 */ /* 0x000fc800078e0204 */
[----:B------:R-:W-:Y:S01]  /*0410*/  IMAD.WIDE R6, R18, 0x4, R6 ;  /* 0x0000000412067825 */ /* 0x000fe200078e0206 */
[----:B------:R-:W-:Y:S01]  /*0420*/  LOP3.LUT R19, R19, 0x8, RZ, 0xc0, !PT ;  /* 0x0000000813137812 */ /* 0x000fe200078ec0ff */
[----:B------:R0:W2:Y:S03]  /*0430*/  LDG.E.EL R23, desc[UR4][R4.64] ;  /* 0x0000000404177981 */ /* 0x0000a6000c2e1900 */
[----:B------:R-:W-:-:S05]  /*0440*/  IADD3 R19, P1, R28, R19, RZ ;  /* 0x000000131c137210 */ /* 0x000fca0007f3e0ff */
[----:B------:R-:W-:Y:S01]  /*0450*/  IMAD.X R0, RZ, RZ, R29, P1 ;  /* 0x000000ffff007224 */ /* 0x000fe200008e061d */
[----:B-----5:R-:W-:Y:S02]  /*0460*/  SHF.R.U32.HI R29, RZ, 0x1c, R9 ;  /* 0x0000001cff1d7819 */ /* 0x020fe40000011609 */
[----:B0-----:R-:W-:Y:S02]  /*0470*/  IADD3 R4, P0, R6, R2, RZ ;  /* 0x0000000206047210 */ /* 0x001fe40007f1e0ff */
[----:B------:R-:W-:Y:S02]  /*0480*/  LOP3.LUT R29, R29, 0x8, RZ, 0xc0, !PT ;  /* 0x000000081d1d7812 */ /* 0x000fe400078ec0ff */
[----:B------:R-:W-:-:S03]  /*0490*/  IADD3.X R5, R7, R16, RZ, P0, !PT ;  /* 0x0000001007057210 */ /* 0x000fc600007fe4ff */
[----:B------:R-:W-:Y:S01]  /*04a0*/  IMAD.WIDE R4, R21, 0x4, R4 ;  /* 0x0000000415047825 */ /* 0x000fe200078e0204 */
[----:B------:R-:W-:-:S04]  /*04b0*/  SHF.L.U64.HI R0, R19, 0x7, R0 ;  /* 0x0000000713007819 */ /* 0x000fc80000010200 */
[----:B------:R0:W3:Y:S01]  /*04c0*/  LDG.E.EL R3, desc[UR4][R4.64] ;  /* 0x0000000404037981 */ /* 0x0000e2000c2e1900 */
[----:B------:R-:W-:Y:S02]  /*04d0*/  SHF.L.U32 R19, R19, 0x7, RZ ;  /* 0x0000000713137819 */ /* 0x000fe400000006ff */
[----:B0-----:R-:W-:-:S05]  /*04e0*/  IADD3 R5, P0, R8, R29, RZ ;  /* 0x0000001d08057210 */ /* 0x001fca0007f1e0ff */
[----:B------:R-:W-:Y:S01]  /*04f0*/  IMAD.X R22, RZ, RZ, R9, P0 ;  /* 0x000000ffff167224 */ /* 0x000fe200000e0609 */
[----:B------:R-:W-:Y:S02]  /*0500*/  IADD3 R8, P0, R24, R19, RZ ;  /* 0x0000001318087210 */ /* 0x000fe40007f1e0ff */
[----:B------:R-:W-:Y:S02]  /*0510*/  IADD3 R24, P1, R6, R19, RZ ;  /* 0x0000001306187210 */ /* 0x000fe40007f3e0ff */
[----:B------:R-:W-:Y:S02]  /*0520*/  IADD3.X R9, R25, R0, RZ, P0, !PT ;  /* 0x0000000019097210 */ /* 0x000fe400007fe4ff */
[----:B------:R-:W-:Y:S01]  /*0530*/  LEA R4, P0, R5, UR6, 0x4 ;  /* 0x0000000605047c11 */ /* 0x000fe2000f8020ff */
[----:B------:R-:W-:Y:S02]  /*0540*/  IMAD.X R25, R7, 0x1, R0, P1 ;  /* 0x0000000107197824 */ /* 0x000fe400008e0600 */
[----:B------:R-:W0:Y:S01]  /*0550*/  LDC.64 R6, c[0x0][0x230] ;  /* 0x00008c00ff067b82 */ /* 0x000e220000000a00 */
[----:B------:R-:W-:Y:S01]  /*0560*/  LEA.HI.X R5, R5, UR7, R22, 0x4, P0 ;  /* 0x0000000705057c11 */ /* 0x000fe200080f2416 */
[----:B------:R-:W-:-:S04]  /*0570*/  IMAD.WIDE R8, R21, 0x4, R8 ;  /* 0x0000000415087825 */ /* 0x000fc800078e0208 */
[----:B------:R-:W-:Y:S02]  /*0580*/  IMAD.WIDE R4, R18, 0x4, R4 ;  /* 0x0000000412047825 */ /* 0x000fe400078e0204 */
[----:B------:R-:W4:Y:S02]  /*0590*/  LDG.E.EL R8, desc[UR4][R8.64] ;  /* 0x0000000408087981 */ /* 0x000f24000c2e1900 */
[----:B------:R-:W-:Y:S01]  /*05a0*/  IMAD.WIDE R24, R21, 0x4, R24 ;  /* 0x0000000415187825 */ /* 0x000fe200078e0218 */
[----:B------:R-:W-:-:S04]  /*05b0*/  IADD3 R28, P0, R4, R2, RZ ;  /* 0x00000002041c7210 */ /* 0x000fc80007f1e0ff */
[----:B------:R-:W-:Y:S01]  /*05c0*/  IADD3.X R29, R5, R16, RZ, P0, !PT ;  /* 0x00000010051d7210 */ /* 0x000fe200007fe4ff */
[----:B------:R-:W5:Y:S01]  /*05d0*/  LDG.E.EL R24, desc[UR4][R24.64] ;  /* 0x0000000418187981 */ /* 0x000f62000c2e1900 */
[----:B0-----:R-:W-:-:S05]  /*05e0*/  IMAD.WIDE R6, R18, 0x4, R6 ;  /* 0x0000000412067825 */ /* 0x001fca00078e0206 */
[----:B------:R0:W2:Y:S02]  /*05f0*/  LDG.E.EL R22, desc[UR4][R6.64] ;  /* 0x0000000406167981 */ /* 0x0000a4000c2e1900 */
[----:B0-----:R-:W-:-:S05]  /*0600*/  IADD3 R6, P0, R4, R19, RZ ;  /* 0x0000001304067210 */ /* 0x001fca0007f1e0ff */
[----:B------:R-:W-:Y:S02]  /*0610*/  IMAD.X R7, R5, 0x1, R0, P0 ;  /* 0x0000000105077824 */ /* 0x000fe400000e0600 */
[----:B------:R-:W0:Y:S01]  /*0620*/  LDC.64 R4, c[0x0][0x240] ;  /* 0x00009000ff047b82 */ /* 0x000e220000000a00 */
[----:B------:R-:W-:-:S05]  /*0630*/  IMAD.WIDE R28, R21, 0x4, R28 ;  /* 0x00000004151c7825 */ /* 0x000fca00078e021c */
[----:B------:R-:W3:Y:S01]  /*0640*/  LDG.E.EL R9, desc[UR4][R28.64] ;  /* 0x000000041c097981 */ /* 0x000ee2000c2e1900 */
[----:B------:R-:W-:-:S04]  /*0650*/  IMAD.WIDE R6, R21, 0x4, R6 ;  /* 0x0000000415067825 */ /* 0x000fc800078e0206 */
[----:B0-----:R-:W-:Y:S02]  /*0660*/  IMAD.WIDE R4, R15, 0x4, R4 ;  /* 0x000000040f047825 */ /* 0x001fe400078e0204 */
[----:B------:R-:W5:Y:S04]  /*0670*/  LDG.E.EL R15, desc[UR4][R6.64] ;  /* 0x00000004060f7981 */ /* 0x000f68000c2e1900 */
[----:B------:R-:W5:Y:S01]  /*0680*/  LDG.E.EL.128 R4, desc[UR4][R4.64] ;  /* 0x0000000404047981 */ /* 0x000f62000c2e1d00 */
[C---:B--2---:R-:W-:Y:S01]  /*0690*/  FADD R23, R22.reuse, R23 ;  /* 0x0000001716177221 */ /* 0x044fe20000000000 */
[----:B---3--:R-:W-:-:S04]  /*06a0*/  FADD R9, R22, R9 ;  /* 0x0000000916097221 */ /* 0x008fc80000000000 */
[----:B------:R-:W-:Y:S01]  /*06b0*/  FADD R9, -R23, R9 ;  /* 0x0000000917097221 */ /* 0x000fe20000000100 */
[----:B----4-:R-:W-:-:S03]  /*06c0*/  FADD R25, R22, R8 ;  /* 0x0000000816197221 */ /* 0x010fc60000000000 */
[----:B-----5:R-:W-:Y:S01]  /*06d0*/  FFMA R23, R4, R9, R23 ;  /* 0x0000000904177223 */ /* 0x020fe20000000017 */
[----:B------:R-:W-:-:S04]  /*06e0*/  SHF.R.U32.HI R9, RZ, 0x1c, R11 ;  /* 0x0000001cff097819 */ /* 0x000fc8000001160b */
[----:B------:R-:W-:-:S04]  /*06f0*/  LOP3.LUT R9, R9, 0x8, RZ, 0xc0, !PT ;  /* 0x0000000809097812 */ /* 0x000fc800078ec0ff */
[----:B------:R-:W-:-:S04]  /*0700*/  IADD3 R9, P0, R10, R9, RZ ;  /* 0x000000090a097210 */ /* 0x000fc80007f1e0ff */
[----:B------:R-:W-:Y:S02]  /*0710*/  IADD3.X R28, RZ, R11, RZ, P0, !PT ;  /* 0x0000000bff1c7210 */ /* 0x000fe400007fe4ff */
[----:B------:R-:W-:-:S04]  /*0720*/  LEA R10, P0, R9, UR6, 0x4 ;  /* 0x00000006090a7c11 */ /* 0x000fc8000f8020ff */
[----:B------:R-:W-:-:S03]  /*0730*/  LEA.HI.X R11, R9, UR7, R28, 0x4, P0 ;  /* 0x00000007090b7c11 */ /* 0x000fc600080f241c */
[----:B------:R-:W-:-:S03]  /*0740*/  IMAD.WIDE R8, R18, 0x4, R10 ;  /* 0x0000000412087825 */ /* 0x000fc600078e020a */
[----:B------:R-:W-:Y:S01]  /*0750*/  IADD3 R10, P0, R8, R2, RZ ;  /* 0x00000002080a7210 */ /* 0x000fe20007f1e0ff */
[----:B------:R-:W-:-:S04]  /*0760*/  FADD R28, R22, R15 ;  /* 0x0000000f161c7221 */ /* 0x000fc80000000000 */
[----:B------:R-:W-:Y:S02]  /*0770*/  IMAD.X R11, R9, 0x1, R16, P0 ;  /* 0x00000001090b7824 */ /* 0x000fe400000e0610 */
[----:B------:R-:W-:Y:S01]  /*0780*/  FADD R28, -R25, R28 ;  /* 0x0000001c191c7221 */ /* 0x000fe20000000100 */
[----:B------:R-:W-:-:S04]  /*0790*/  IMAD.WIDE R10, R21, 0x4, R10 ;  /* 0x00000004150a7825 */ /* 0x000fc800078e020a */
[----:B------:R-:W-:Y:S02]  /*07a0*/  FFMA R4, R4, R28, R25 ;  /* 0x0000001c04047223 */ /* 0x000fe40000000019 */
[----:B------:R0:W2:Y:S02]  /*07b0*/  LDG.E.EL R25, desc[UR4][R10.64] ;  /* 0x000000040a197981 */ /* 0x0000a4000c2e1900 */
[----:B0-----:R-:W-:Y:S01]  /*07c0*/  IMAD.WIDE R10, R14, 0x8, R26 ;  /* 0x000000080e0a7825 */ /* 0x001fe200078e021a */
[----:B------:R-:W-:-:S04]  /*07d0*/  IADD3 R26, P0, R8, R19, RZ ;  /* 0x00000013081a7210 */ /* 0x000fc80007f1e0ff */
[----:B------:R-:W-:Y:S02]  /*07e0*/  IADD3.X R27, R9, R0, RZ, P0, !PT ;  /* 0x00000000091b7210 */ /* 0x000fe400007fe4ff */
[----:B------:R-:W3:Y:S01]  /*07f0*/  LDG.E.EL.128 R8, desc[UR4][R10.64] ;  /* 0x000000040a087981 */ /* 0x000ee2000c2e1d00 */
[----:B------:R-:W-:-:S04]  /*0800*/  IMAD.WIDE R26, R21, 0x4, R26 ;  /* 0x00000004151a7825 */ /* 0x000fc800078e021a */
[----:B------:R-:W-:Y:S02]  /*0810*/  IMAD.WIDE R12, R14, 0x8, R12 ;  /* 0x000000080e0c7825 */ /* 0x000fe400078e020c */
[----:B------:R-:W4:Y:S01]  /*0820*/  LDG.E.EL R26, desc[UR4][R26.64] ;  /* 0x000000041a1a7981 */ /* 0x000f22000c2e1900 */
[----:B---3--:R-:W-:-:S04]  /*0830*/  SHF.R.U32.HI R15, RZ, 0x1c, R9 ;  /* 0x0000001cff0f7819 */ /* 0x008fc80000011609 */
[----:B------:R-:W-:-:S04]  /*0840*/  LOP3.LUT R15, R15, 0x8, RZ, 0xc0, !PT ;  /* 0x000000080f0f7812 */ /* 0x000fc800078ec0ff */
[----:B------:R-:W-:-:S05]  /*0850*/  IADD3 R15, P0, R8, R15, RZ ;  /* 0x0000000f080f7210 */ /* 0x000fca0007f1e0ff */
[----:B------:R-:W-:Y:S01]  /*0860*/  IMAD.X R14, RZ, RZ, R9, P0 ;  /* 0x000000ffff0e7224 */ /* 0x000fe200000e0609 */
[----:B------:R-:W-:-:S04]  /*0870*/  LEA R8, P0, R15, UR6, 0x4 ;  /* 0x000000060f087c11 */ /* 0x000fc8000f8020ff */
[----:B------:R-:W-:Y:S02]  /*0880*/  LEA.HI.X R9, R15, UR7, R14, 0x4, P0 ;  /* 0x000000070f097c11 */ /* 0x000fe400080f240e */
[----:B------:R-:W3:Y:S01]  /*0890*/  LDG.E.EL.128 R12, desc[UR4][R12.64] ;  /* 0x000000040c0c7981 */ /* 0x000ee2000c2e1d00 */
[C---:B------:R-:W-:Y:S01]  /*08a0*/  FADD R28, R22.reuse, R3 ;  /* 0x00000003161c7221 */ /* 0x040fe20000000000 */
[C---:B--2---:R-:W-:Y:S01]  /*08b0*/  FADD R25, R22.reuse, R25 ;  /* 0x0000001916197221 */ /* 0x044fe20000000000 */
[C---:B------:R-:W-:Y:S01]  /*08c0*/  FADD R24, R22.reuse, R24 ;  /* 0x0000001816187221 */ /* 0x040fe20000000000 */
[----:B----4-:R-:W-:Y:S01]  /*08d0*/  FADD R3, R22, R26 ;  /* 0x0000001a16037221 */ /* 0x010fe20000000000 */
[----:B------:R-:W-:-:S04]  /*08e0*/  IMAD.WIDE R8, R18, 0x4, R8 ;  /* 0x0000000412087825 */ /* 0x000fc800078e0208 */
[----:B------:R-:W-:Y:S01]  /*08f0*/  FADD R26, -R28, R25 ;  /* 0x000000191c1a7221 */ /* 0x000fe20000000100 */
[----:B------:R-:W-:-:S03]  /*0900*/  FADD R25, -R24, R3 ;  /* 0x0000000318197221 */ /* 0x000fc60000000100 */
[C---:B------:R-:W-:Y:S01]  /*0910*/  FFMA R3, R5.reuse, R26, R28 ;  /* 0x0000001a05037223 */ /* 0x040fe2000000001c */
[----:B------:R-:W-:Y:S01]  /*0920*/  FFMA R5, R5, R25, R24 ;  /* 0x0000001905057223 */ /* 0x000fe20000000018 */
[----:B------:R-:W-:Y:S01]  /*0930*/  IADD3 R24, P0, R8, R2, RZ ;  /* 0x0000000208187210 */ /* 0x000fe20007f1e0ff */
[----:B------:R-:W0:Y:S03]  /*0940*/  LDC.64 R28, c[0x0][0x250] ;  /* 0x00009400ff1c7b82 */ /* 0x000e260000000a00 */
[----:B------:R-:W-:Y:S02]  /*0950*/  IADD3.X R25, R9, R16, RZ, P0, !PT ;  /* 0x0000001009197210 */ /* 0x000fe400007fe4ff */
[----:B------:R-:W-:Y:S01]  /*0960*/  IADD3 R8, P1, R8, R19, RZ ;  /* 0x0000001308087210 */ /* 0x000fe20007f3e0ff */
[----:B------:R-:W-:-:S04]  /*0970*/  IMAD.WIDE R24, R21, 0x4, R24 ;  /* 0x0000000415187825 */ /* 0x000fc800078e0218 */
[----:B------:R-:W-:Y:S02]  /*0980*/  IMAD.X R9, R9, 0x1, R0, P1 ;  /* 0x0000000109097824 */ /* 0x000fe400008e0600 */
[----:B------:R-:W2:Y:S01]  /*0990*/  LDG.E.EL R24, desc[UR4][R24.64] ;  /* 0x0000000418187981 */ /* 0x000ea2000c2e1900 */
[----:B0-----:R-:W-:-:S06]  /*09a0*/  IMAD.WIDE R28, R20, 0x4, R28 ;  /* 0x00000004141c7825 */ /* 0x001fcc00078e021c */
[----:B------:R-:W4:Y:S01]  /*09b0*/  LDG.E.EL R28, desc[UR4][R28.64] ;  /* 0x000000041c1c7981 */ /* 0x000f22000c2e1900 */
[----:B---3--:R-:W-:-:S04]  /*09c0*/  SHF.R.U32.HI R27, RZ, 0x1c, R13 ;  /* 0x0000001cff1b7819 */ /* 0x008fc8000001160d */
[----:B------:R-:W-:-:S04]  /*09d0*/  LOP3.LUT R27, R27, 0x8, RZ, 0xc0, !PT ;  /* 0x000000081b1b7812 */ /* 0x000fc800078ec0ff */
[----:B------:R-:W-:-:S04]  /*09e0*/  IADD3 R12, P0, R12, R27, RZ ;  /* 0x0000001b0c0c7210 */ /* 0x000fc80007f1e0ff */
[----:B------:R-:W-:Y:S02]  /*09f0*/  IADD3.X R13, RZ, R13, RZ, P0, !PT ;  /* 0x0000000dff0d7210 */ /* 0x000fe400007fe4ff */
[----:B------:R-:W-:-:S04]  /*0a00*/  LEA R26, P0, R12, UR6, 0x4 ;  /* 0x000000060c1a7c11 */ /* 0x000fc8000f8020ff */
[----:B------:R-:W-:Y:S01]  /*0a10*/  LEA.HI.X R27, R12, UR7, R13, 0x4, P0 ;  /* 0x000000070c1b7c11 */ /* 0x000fe200080f240d */
[----:B------:R-:W-:-:S04]  /*0a20*/  IMAD.WIDE R12, R21, 0x4, R8 ;  /* 0x00000004150c7825 */ /* 0x000fc800078e0208 */
[----:B------:R-:W-:Y:S01]  /*0a30*/  IMAD.WIDE R8, R18, 0x4, R26 ;  /* 0x0000000412087825 */ /* 0x000fe200078e021a */
[----:B------:R-:W-:Y:S01]  /*0a40*/  SHF.R.U32.HI R27, RZ, 0x1c, R11 ;  /* 0x0000001cff1b7819 */ /* 0x000fe2000001160b */
[----:B------:R0:W3:Y:S03]  /*0a50*/  LDG.E.EL R25, desc[UR4][R12.64] ;  /* 0x000000040c197981 */ /* 0x0000e6000c2e1900 */
[----:B------:R-:W-:Y:S02]  /*0a60*/  LOP3.LUT R27, R27, 0x8, RZ, 0xc0, !PT ;  /* 0x000000081b1b7812 */ /* 0x000fe400078ec0ff */
[----:B0-----:R-:W-:-:S05]  /*0a70*/  IADD3 R12, P0, R8, R2, RZ ;  /* 0x00000002080c7210 */ /* 0x001fca0007f1e0ff */
[----:B------:R-:W-:Y:S01]  /*0a80*/  IMAD.X R13, R9, 0x1, R16, P0 ;  /* 0x00000001090d7824 */ /* 0x000fe200000e0610 */
[----:B------:R-:W-:Y:S02]  /*0a90*/  IADD3 R26, P0, R10, R27, RZ ;  /* 0x0000001b0a1a7210 */ /* 0x000fe40007f1e0ff */
[----:B------:R-:W-:-:S03]  /*0aa0*/  SHF.R.U32.HI R27, RZ, 0x1c, R15 ;  /* 0x0000001cff1b7819 */ /* 0x000fc6000001160f */
[----:B------:R-:W-:Y:S01]  /*0ab0*/  IMAD.X R11, RZ, RZ, R11, P0 ;  /* 0x000000ffff0b7224 */ /* 0x000fe200000e060b */
[C---:B------:R-:W-:Y:S02]  /*0ac0*/  LEA R10, P0, R26.reuse, UR6, 0x4 ;  /* 0x000000061a0a7c11 */ /* 0x040fe4000f8020ff */
[----:B------:R-:W-:Y:S02]  /*0ad0*/  LOP3.LUT R27, R27, 0x8, RZ, 0xc0, !PT ;  /* 0x000000081b1b7812 */ /* 0x000fe400078ec0ff */
[----:B------:R-:W-:Y:S02]  /*0ae0*/  LEA.HI.X R11, R26, UR7, R11, 0x4, P0 ;  /* 0x000000071a0b7c11 */ /* 0x000fe400080f240b */
[----:B------:R-:W-:Y:S01]  /*0af0*/  IADD3 R26, P0, R14, R27, RZ ;  /* 0x0000001b0e1a7210 */ /* 0x000fe20007f1e0ff */
[----:B------:R-:W-:-:S03]  /*0b00*/  IMAD.WIDE R12, R21, 0x4, R12 ;  /* 0x00000004150c7825 */ /* 0x000fc600078e020c */
[----:B------:R-:W-:Y:S02]  /*0b10*/  IADD3.X R15, RZ, R15, RZ, P0, !PT ;  /* 0x0000000fff0f7210 */ /* 0x000fe400007fe4ff */
[----:B------:R-:W-:Y:S01]  /*0b20*/  LEA R14, P0, R26, UR6, 0x4 ;  /* 0x000000061a0e7c11 */ /* 0x000fe2000f8020ff */
[----:B------:R-:W-:Y:S01]  /*0b30*/  IMAD.WIDE R10, R18, 0x4, R10 ;  /* 0x00000004120a7825 */ /* 0x000fe200078e020a */
[----:B------:R-:W-:Y:S02]  /*0b40*/  IADD3 R8, P1, R8, R19, RZ ;  /* 0x0000001308087210 */ /* 0x000fe40007f3e0ff */
[----:B------:R-:W-:Y:S02]  /*0b50*/  LEA.HI.X R15, R26, UR7, R15, 0x4, P0 ;  /* 0x000000071a0f7c11 */ /* 0x000fe400080f240f */
[----:B------:R0:W5:Y:S01]  /*0b60*/  LDG.E.EL R26, desc[UR4][R12.64] ;  /* 0x000000040c1a7981 */ /* 0x000162000c2e1900 */
[----:B------:R-:W-:Y:S01]  /*0b70*/  IADD3.X R9, R9, R0, RZ, P1, !PT ;  /* 0x0000000009097210 */ /* 0x000fe20000ffe4ff */
[----:B------:R-:W-:Y:S01]  /*0b80*/  IMAD.WIDE R14, R18, 0x4, R14 ;  /* 0x00000004120e7825 */ /* 0x000fe200078e020e */
[----:B0-----:R-:W-:-:S02]  /*0b90*/  IADD3 R12, P0, R10, R2, RZ ;  /* 0x000000020a0c7210 */ /* 0x001fc40007f1e0ff */
[----:B------:R-:W-:-:S03]  /*0ba0*/  IADD3 R10, P1, R10, R19, RZ ;  /* 0x000000130a0a7210 */ /* 0x000fc60007f3e0ff */
[--C-:B------:R-:W-:Y:S01]  /*0bb0*/  IMAD.X R13, R11, 0x1, R16.reuse, P0 ;  /* 0x000000010b0d7824 */ /* 0x100fe200000e0610 */
[----:B------:R-:W-:Y:S02]  /*0bc0*/  IADD3 R18, P0, R14, R2, RZ ;  /* 0x000000020e127210 */ /* 0x000fe40007f1e0ff */
[----:B------:R-:W-:Y:S02]  /*0bd0*/  IADD3.X R11, R11, R0, RZ, P1, !PT ;  /* 0x000000000b0b7210 */ /* 0x000fe40000ffe4ff */
[----:B------:R-:W-:Y:S01]  /*0be0*/  IADD3 R14, P1, R14, R19, RZ ;  /* 0x000000130e0e7210 */ /* 0x000fe20007f3e0ff */
[----:B------:R-:W-:-:S03]  /*0bf0*/  IMAD.X R19, R15, 0x1, R16, P0 ;  /* 0x000000010f137824 */ /* 0x000fc600000e0610 */
[----:B------:R-:W-:Y:S01]  /*0c00*/  IADD3.X R15, R15, R0, RZ, P1, !PT ;  /* 0x000000000f0f7210 */ /* 0x000fe20000ffe4ff */
[----:B------:R-:W-:-:S04]  /*0c10*/  IMAD.WIDE R8, R21, 0x4, R8 ;  /* 0x0000000415087825 */ /* 0x000fc800078e0208 */
[C---:B------:R-:W-:Y:S02]  /*0c20*/  IMAD.WIDE R12, R21.reuse, 0x4, R12 ;  /* 0x00000004150c7825 */ /* 0x040fe400078e020c */
[----:B------:R-:W5:Y:S02]  /*0c30*/  LDG.E.EL R9, desc[UR4][R8.64] ;  /* 0x0000000408097981 */ /* 0x000f64000c2e1900 */
[C---:B------:R-:W-:Y:S02]  /*0c40*/  IMAD.WIDE R10, R21.reuse, 0x4, R10 ;  /* 0x00000004150a7825 */ /* 0x040fe400078e020a */
[----:B------:R-:W5:Y:S02]  /*0c50*/  LDG.E.EL R13, desc[UR4][R12.64] ;  /* 0x000000040c0d7981 */ /* 0x000f64000c2e1900 */
[C---:B------:R-:W-:Y:S02]  /*0c60*/  IMAD.WIDE R18, R21.reuse, 0x4, R18 ;  /* 0x0000000415127825 */ /* 0x040fe400078e0212 */
[----:B------:R-:W5:Y:S02]  /*0c70*/  LDG.E.EL R11, desc[UR4][R10.64] ;  /* 0x000000040a0b7981 */ /* 0x000f64000c2e1900 */
[----:B------:R-:W-:-:S02]  /*0c80*/  IMAD.WIDE R14, R21, 0x4, R14 ;  /* 0x00000004150e7825 */ /* 0x000fc400078e020e */
[----:B------:R-:W5:Y:S01]  /*0c90*/  LDG.E.EL R19, desc[UR4][R18.64] ;  /* 0x0000000412137981 */ /* 0x000f62000c2e1900 */
[----:B------:R-:W0:Y:S03]  /*0ca0*/  LDC.64 R20, c[0x0][0x210] ;  /* 0x00008400ff147b82 */ /* 0x000e260000000a00 */
[----:B------:R-:W5:Y:S01]  /*0cb0*/  LDG.E.EL R15, desc[UR4][R14.64] ;  /* 0x000000040e0f7981 */ /* 0x000f62000c2e1900 */
[----:B--2---:R-:W-:Y:S01]  /*0cc0*/  FADD R27, R22, R24 ;  /* 0x00000018161b7221 */ /* 0x004fe20000000000 */
[----:B------:R-:W-:-:S04]  /*0cd0*/  FADD R4, -R23, R4 ;  /* 0x0000000417047221 */ /* 0x000fc80000000100 */
[----:B----4-:R-:W-:Y:S01]  /*0ce0*/  FFMA R4, R28, R4, R23 ;  /* 0x000000041c047223 */ /* 0x010fe20000000017 */
[----:B0-----:R-:W-:-:S04]  /*0cf0*/  IMAD.WIDE R20, R17, 0x4, R20 ;  /* 0x0000000411147825 */ /* 0x001fc800078e0214 */
[C---:B---3--:R-:W-:Y:S01]  /*0d00*/  FADD R25, R22.reuse, R25 ;  /* 0x0000001916197221 */ /* 0x048fe20000000000 */
[----:B-----5:R-:W-:-:S04]  /*0d10*/  FADD R26, R22, R26 ;  /* 0x0000001a161a7221 */ /* 0x020fc80000000000 */
[----:B------:R-:W-:-:S04]  /*0d20*/  FADD R26, -R27, R26 ;  /* 0x0000001a1b1a7221 */ /* 0x000fc80000000100 */
[----:B------:R-:W-:Y:S01]  /*0d30*/  FFMA R27, R6, R26, R27 ;  /* 0x0000001a061b7223 */ /* 0x000fe2000000001b */
[C---:B------:R-:W-:Y:S01]  /*0d40*/  FADD R0, R22.reuse, R9 ;  /* 0x0000000916007221 */ /* 0x040fe20000000000 */
[C---:B------:R-:W-:Y:S01]  /*0d50*/  FADD R2, R22.reuse, R13 ;  /* 0x0000000d16027221 */ /* 0x040fe20000000000 */
[C---:B------:R-:W-:Y:S01]  /*0d60*/  FADD R8, R22.reuse, R11 ;  /* 0x0000000b16087221 */ /* 0x040fe20000000000 */
[C---:B------:R-:W-:Y:S01]  /*0d70*/  FADD R19, R22.reuse, R19 ;  /* 0x0000001316137221 */ /* 0x040fe20000000000 */
[----:B------:R-:W-:Y:S01]  /*0d80*/  FADD R15, R22, R15 ;  /* 0x0000000f160f7221 */ /* 0x000fe20000000000 */
[----:B------:R-:W-:Y:S02]  /*0d90*/  FADD R0, -R25, R0 ;  /* 0x0000000019007221 */ /* 0x000fe40000000100 */
[----:B------:R-:W-:Y:S01]  /*0da0*/  FADD R19, -R2, R19 ;  /* 0x0000001302137221 */ /* 0x000fe20000000100 */
[----:B------:R-:W-:Y:S01]  /*0db0*/  FADD R15, -R8, R15 ;  /* 0x0000000f080f7221 */ /* 0x000fe20000000100 */
[----:B------:R-:W-:-:S02]  /*0dc0*/  FFMA R0, R6, R0, R25 ;  /* 0x0000000006007223 */ /* 0x000fc40000000019 */
[C---:B------:R-:W-:Y:S01]  /*0dd0*/  FFMA R19, R7.reuse, R19, R2 ;  /* 0x0000001307137223 */ /* 0x040fe20000000002 */
[----:B------:R-:W-:Y:S01]  /*0de0*/  FFMA R8, R7, R15, R8 ;  /* 0x0000000f07087223 */ /* 0x000fe20000000008 */
[----:B------:R-:W-:Y:S01]  /*0df0*/  FADD R2, -R3, R5 ;  /* 0x0000000503027221 */ /* 0x000fe20000000100 */
[----:B------:R-:W-:Y:S02]  /*0e00*/  FADD R0, -R27, R0 ;  /* 0x000000001b007221 */ /* 0x000fe40000000100 */
[----:B------:R-:W-:Y:S01]  /*0e10*/  FADD R8, -R19, R8 ;  /* 0x0000000813087221 */ /* 0x000fe20000000100 */
[C---:B------:R-:W-:Y:S01]  /*0e20*/  FFMA R5, R28.reuse, R2, R3 ;  /* 0x000000021c057223 */ /* 0x040fe20000000003 */
[C---:B------:R-:W-:Y:S02]  /*0e30*/  FFMA R6, R28.reuse, R0, R27 ;  /* 0x000000001c067223 */ /* 0x040fe4000000001b */
[----:B------:R-:W-:-:S05]  /*0e40*/  FFMA R7, R28, R8, R19 ;  /* 0x000000081c077223 */ /* 0x000fca0000000013 */
[----:B------:R-:W-:Y:S01]  /*0e50*/  STG.E.128 desc[UR4][R20.64], R4 ;  /* 0x0000000414007986 */ /* 0x000fe2000c101d04 */
[----:B------:R-:W-:Y:S05]  /*0e60*/  EXIT ;  /* 0x000000000000794d */ /* 0x000fea0003800000 */
.L_x_0:
[----:B------:R-:W-:-:S00]  /*0e70*/  BRA `(.L_x_0) ;  /* 0xfffffffc00fc7947 */ /* 0x000fc0000383ffff */
[----:B------:R-:W-:-:S00]  /*0e80*/  NOP ;  /* 0x0000000000007918 */ /* 0x000fc00000000000 */
[----:B------:R-:W-:-:S00]  /*0e90*/  NOP ;  /* 0x0000000000007918 */ /* 0x000fc00000000000 */
[----:B------:R-:W-:-:S00]  /*0ea0*/  NOP ;  /* 0x0000000000007918 */ /* 0x000fc00000000000 */
[----:B------:R-:W-:-:S00]  /*0eb0*/  NOP ;  /* 0x0000000000007918 */ /* 0x000fc00000000000 */
[----:B------:R-:W-:-:S00]  /*0ec0*/  NOP ;  /* 0x0000000000007918 */ /* 0x000fc00000000000 */
[----:B------:R-:W-:-:S00]  /*0ed0*/  NOP ;  /* 0x0000000000007918 */ /* 0x000fc00000000000 */
[----:B------:R-:W-:-:S00]  /*0ee0*/  NOP ;  /* 0x0000000000007918 */ /* 0x000fc00000000000 */
[----:B------:R-:W-:-:S00]  /*0ef0*/  NOP ;  /* 0x0000000000007918 */ /* 0x000fc00000000000 */
.L_x_1:


//--------------------- .nv.constant0.triton_poi_fused__unsafe_index_add_convolution_mul_sub_35 --------------------------
	.section	.nv.constant0.triton_poi_fused__unsafe_index_add_convolution_mul_sub_35,"a",@progbits
	.sectionflags	@""
	.align	4
.nv.constant0.triton_poi_fused__unsafe_index_add_convolution_mul_sub_35:
	.zero		604
